//
// Generated by NVIDIA NVVM Compiler
//
// Compiler Build ID: CL-36424714
// Cuda compilation tools, release 13.0, V13.0.88
// Based on NVVM 20.0.0
//

.version 9.0
.target sm_100
.address_size 64

	// .globl	_Z6kernelPjPN4cuda3std3__46atomicIjEE
.extern .func  (.param .b32 func_retval0) vprintf
(
	.param .b64 vprintf_param_0,
	.param .b64 vprintf_param_1
)
;
.global .align 1 .b8 $str[45] = {91, 37, 48, 52, 108, 117, 93, 32, 58, 32, 99, 111, 117, 110, 116, 101, 114, 32, 61, 32, 37, 117, 44, 32, 97, 116, 111, 109, 105, 99, 45, 99, 111, 117, 110, 116, 101, 114, 32, 61, 32, 37, 117, 10};

.visible .entry _Z6kernelPjPN4cuda3std3__46atomicIjEE(
	.param .u64 .ptr .align 1 _Z6kernelPjPN4cuda3std3__46atomicIjEE_param_0,
	.param .u64 .ptr .align 1 _Z6kernelPjPN4cuda3std3__46atomicIjEE_param_1
)
{
	.local .align 16 .b8 	__local_depot0[16];
	.reg .b64 	%SP;
	.reg .b64 	%SPL;
	.reg .b32 	%r<11>;
	.reg .b64 	%rd<9>;

	mov.u64 	%SPL, __local_depot0;
	cvta.local.u64 	%SP, %SPL;
	ld.param.u64 	%rd2, [_Z6kernelPjPN4cuda3std3__46atomicIjEE_param_0];
	ld.param.u64 	%rd1, [_Z6kernelPjPN4cuda3std3__46atomicIjEE_param_1];
	cvta.to.global.u64 	%rd3, %rd2;
	mov.u32 	%r3, %ctaid.x;
	mov.u32 	%r4, %ntid.x;
	mov.u32 	%r5, %tid.x;
	mad.lo.s32 	%r6, %r3, %r4, %r5;
	ld.global.u32 	%r7, [%rd3];
	add.s32 	%r8, %r7, 1;
	st.global.u32 	[%rd3], %r8;
	// begin inline asm
	fence.sc.sys;
	// end inline asm
	mov.b32 	%r2, 1;
	// begin inline asm
	atom.add.acquire.sys.u32 %r1,[%rd1],%r2;
	// end inline asm
	cvt.u64.u32 	%rd4, %r6;
	add.u64 	%rd5, %SP, 0;
	add.u64 	%rd6, %SPL, 0;
	st.local.u64 	[%rd6], %rd4;
	st.local.v2.u32 	[%rd6+8], {%r7, %r1};
	mov.u64 	%rd7, $str;
	cvta.global.u64 	%rd8, %rd7;
	{ // callseq 0, 0
	.param .b64 param0;
	st.param.b64 	[param0], %rd8;
	.param .b64 param1;
	st.param.b64 	[param1], %rd5;
	.param .b32 retval0;
	call.uni (retval0), 
	vprintf, 
	(
	param0, 
	param1
	);
	ld.param.b32 	%r9, [retval0];
	} // callseq 0
	ret;

}


// ===== COMPILED SASS (sm_100) =====

	.target	sm_100

	.elftype	@"ET_EXEC"


//--------------------- .note.nv.tkinfo           --------------------------
	.section	.note.nv.tkinfo,"",@"SHT_NOTE"
	.sectionflags	@"SHF_NOTE_NV_TKINFO"
	.tkinfo
        /*0018*/ 	.word	0x00000002
        /*0030*/ 	.string	""
        /*0030*/ 	.string	"ptxas"
        /*0030*/ 	.string	"Cuda compilation tools, release 13.0, V13.0.88"
        /*0030*/ 	.string	"Build cuda_13.0.r13.0/compiler.36424714_0"
        /*0030*/ 	.string	"-arch sm_100 -m 64 "



//--------------------- .note.nv.cuinfo           --------------------------
	.section	.note.nv.cuinfo,"",@"SHT_NOTE"
	.sectionflags	@"SHF_NOTE_NV_CUINFO"
        /*0018*/ 	.short	0x0002
        /*001a*/ 	.short	0x0064
        /*001c*/ 	.short	0x0082
	.zero		2


//--------------------- .nv.info                  --------------------------
	.section	.nv.info,"",@"SHT_CUDA_INFO"
	.align	4


	//----- nvinfo : EIATTR_REGCOUNT
	.align		4
        /*0000*/ 	.byte	0x04, 0x2f
        /*0002*/ 	.short	(.L_2 - .L_1)
	.align		4
.L_1:
        /*0004*/ 	.word	index@(_Z6kernelPjPN4cuda3std3__46atomicIjEE)
        /*0008*/ 	.word	0x00000018


	//----- nvinfo : EIATTR_FRAME_SIZE
	.align		4
.L_2:
        /*000c*/ 	.byte	0x04, 0x11
        /*000e*/ 	.short	(.L_4 - .L_3)
	.align		4
.L_3:
        /*0010*/ 	.word	index@(_Z6kernelPjPN4cuda3std3__46atomicIjEE)
        /*0014*/ 	.word	0x00000010


	//----- nvinfo : EIATTR_MIN_STACK_SIZE
	.align		4
.L_4:
        /*0018*/ 	.byte	0x04, 0x12
        /*001a*/ 	.short	(.L_6 - .L_5)
	.align		4
.L_5:
        /*001c*/ 	.word	index@(_Z6kernelPjPN4cuda3std3__46atomicIjEE)
        /*0020*/ 	.word	0x00000010
.L_6:


//--------------------- .nv.compat                --------------------------
	.section	.nv.compat,"",@"SHT_CUDA_COMPAT_INFO"
	.align	4
        /*0000*/ 	.byte	0x02, 0x09, 0x00, 0x00, 0x02, 0x02, 0x01, 0x00, 0x02, 0x05, 0x05, 0x00, 0x03, 0x07, 0x01, 0x01
        /*0010*/ 	.byte	0x02, 0x03, 0x00, 0x00, 0x02, 0x06, 0x01, 0x00, 0x04, 0x0b, 0x08, 0x00, 0x09, 0x00, 0x00, 0x00
        /*0020*/ 	.byte	0x00, 0x00, 0x00, 0x00


//--------------------- .nv.info._Z6kernelPjPN4cuda3std3__46atomicIjEE --------------------------
	.section	.nv.info._Z6kernelPjPN4cuda3std3__46atomicIjEE,"",@"SHT_CUDA_INFO"
	.sectionflags	@""
	.align	4


	//----- nvinfo : EIATTR_CUDA_API_VERSION
	.align		4
        /*0000*/ 	.byte	0x04, 0x37
        /*0002*/ 	.short	(.L_8 - .L_7)
.L_7:
        /*0004*/ 	.word	0x00000082


	//----- nvinfo : EIATTR_KPARAM_INFO
	.align		4
.L_8:
        /*0008*/ 	.byte	0x04, 0x17
        /*000a*/ 	.short	(.L_10 - .L_9)
.L_9:
        /*000c*/ 	.word	0x00000000
        /*0010*/ 	.short	0x0001
        /*0012*/ 	.short	0x0008
        /*0014*/ 	.byte	0x00, 0xf5, 0x21, 0x00


	//----- nvinfo : EIATTR_KPARAM_INFO
	.align		4
.L_10:
        /*0018*/ 	.byte	0x04, 0x17
        /*001a*/ 	.short	(.L_12 - .L_11)
.L_11:
        /*001c*/ 	.word	0x00000000
        /*0020*/ 	.short	0x0000
        /*0022*/ 	.short	0x0000
        /*0024*/ 	.byte	0x00, 0xf5, 0x21, 0x00


	//----- nvinfo : EIATTR_SPARSE_MMA_MASK
	.align		4
.L_12:
        /*0028*/ 	.byte	0x03, 0x50
        /*002a*/ 	.short	0x0000


	//----- nvinfo : EIATTR_MAXREG_COUNT
	.align		4
        /*002c*/ 	.byte	0x03, 0x1b
        /*002e*/ 	.short	0x00ff


	//----- nvinfo : EIATTR_EXTERNS
	.align		4
        /*0030*/ 	.byte	0x04, 0x0f
        /*0032*/ 	.short	(.L_14 - .L_13)


	//   ....[0]....
	.align		4
.L_13:
        /*0034*/ 	.word	index@(vprintf)


	//----- nvinfo : EIATTR_MERCURY_ISA_VERSION
	.align		4
.L_14:
        /*0038*/ 	.byte	0x03, 0x5f
        /*003a*/ 	.short	0x0101


	//----- nvinfo : EIATTR_INT_WARP_WIDE_INSTR_OFFSETS
	.align		4
        /*003c*/ 	.byte	0x04, 0x31
        /*003e*/ 	.short	(.L_16 - .L_15)


	//   ....[0]....
.L_15:
        /*0040*/ 	.word	0x00000120


	//   ....[1]....
        /*0044*/ 	.word	0x00000270


	//----- nvinfo : EIATTR_VRC_CTA_INIT_COUNT
	.align		4
.L_16:
        /*0048*/ 	.byte	0x02, 0x4a
	.zero		1
	.zero		1


	//----- nvinfo : EIATTR_SYSCALL_OFFSETS
	.align		4
        /*004c*/ 	.byte	0x04, 0x46
        /*004e*/ 	.short	(.L_18 - .L_17)


	//   ....[0]....
.L_17:
        /*0050*/ 	.word	0x000002e0


	//----- nvinfo : EIATTR_EXIT_INSTR_OFFSETS
	.align		4
.L_18:
        /*0054*/ 	.byte	0x04, 0x1c
        /*0056*/ 	.short	(.L_20 - .L_19)


	//   ....[0]....
.L_19:
        /*0058*/ 	.word	0x000002f0


	//----- nvinfo : EIATTR_CBANK_PARAM_SIZE
	.align		4
.L_20:
        /*005c*/ 	.byte	0x03, 0x19
        /*005e*/ 	.short	0x0010


	//----- nvinfo : EIATTR_PARAM_CBANK
	.align		4
        /*0060*/ 	.byte	0x04, 0x0a
        /*0062*/ 	.short	(.L_22 - .L_21)
	.align		4
.L_21:
        /*0064*/ 	.word	index@(.nv.constant0._Z6kernelPjPN4cuda3std3__46atomicIjEE)
        /*0068*/ 	.short	0x0380
        /*006a*/ 	.short	0x0010


	//----- nvinfo : EIATTR_SW_WAR
	.align		4
.L_22:
        /*006c*/ 	.byte	0x04, 0x36
        /*006e*/ 	.short	(.L_24 - .L_23)
.L_23:
        /*0070*/ 	.word	0x00000008
.L_24:


//--------------------- .nv.callgraph             --------------------------
	.section	.nv.callgraph,"",@"SHT_CUDA_CALLGRAPH"
	.align	4
	.sectionentsize	8
	.align		4
        /*0000*/ 	.word	0x00000000
	.align		4
        /*0004*/ 	.word	0xffffffff
	.align		4
        /*0008*/ 	.word	index@(_Z6kernelPjPN4cuda3std3__46atomicIjEE)
	.align		4
        /*000c*/ 	.word	index@(vprintf)
	.align		4
        /*0010*/ 	.word	0x00000000
	.align		4
        /*0014*/ 	.word	0xfffffffe
	.align		4
        /*0018*/ 	.word	0x00000000
	.align		4
        /*001c*/ 	.word	0xfffffffd
	.align		4
        /*0020*/ 	.word	0x00000000
	.align		4
        /*0024*/ 	.word	0xfffffffc


//--------------------- .nv.constant4             --------------------------
	.section	.nv.constant4,"a",@progbits
	.align	8
	.align		8
.nv.constant4:
        /*0000*/ 	.dword	vprintf
	.align		8
        /*0008*/ 	.dword	$str


//--------------------- .text._Z6kernelPjPN4cuda3std3__46atomicIjEE --------------------------
	.section	.text._Z6kernelPjPN4cuda3std3__46atomicIjEE,"ax",@progbits
	.align	128
        .global         _Z6kernelPjPN4cuda3std3__46atomicIjEE
        .type           _Z6kernelPjPN4cuda3std3__46atomicIjEE,@function
        .size           _Z6kernelPjPN4cuda3std3__46atomicIjEE,(.L_x_2 - _Z6kernelPjPN4cuda3std3__46atomicIjEE)
        .other          _Z6kernelPjPN4cuda3std3__46atomicIjEE,@"STO_CUDA_ENTRY STV_DEFAULT"
_Z6kernelPjPN4cuda3std3__46atomicIjEE:
.text._Z6kernelPjPN4cuda3std3__46atomicIjEE:
[----:B------:R-:W0:Y:S08]  /*0000*/  LDC R1, c[0x0][0x37c] ;  /* 0x0000df00ff017b82 */ /* 0x000e300000000800 */
[----:B------:R-:W1:Y:S01]  /*0010*/  LDC.64 R4, c[0x0][0x380] ;  /* 0x0000e000ff047b82 */ /* 0x000e620000000a00 */
[----:B------:R-:W1:Y:S01]  /*0020*/  LDCU.64 UR4, c[0x0][0x358] ;  /* 0x00006b00ff0477ac */ /* 0x000e620008000a00 */
[----:B0-----:R-:W-:Y:S01]  /*0030*/  VIADD R1, R1, 0xfffffff0 ;  /* 0xfffffff001017836 */ /* 0x001fe20000000000 */
[----:B-1----:R-:W2:Y:S05]  /*0040*/  LDG.E R2, desc[UR4][R4.64] ;  /* 0x0000000404027981 */ /* 0x002eaa000c1e1900 */
[----:B------:R-:W0:Y:S01]  /*0050*/  S2UR UR6, SR_CTAID.X ;  /* 0x00000000000679c3 */ /* 0x000e220000002500 */
[----:B------:R-:W1:Y:S01]  /*0060*/  S2R R9, SR_LANEID ;  /* 0x0000000000097919 */ /* 0x000e620000000000 */
[----:B--2---:R-:W-:-:S05]  /*0070*/  VIADD R3, R2, 0x1 ;  /* 0x0000000102037836 */ /* 0x004fca0000000000 */
[----:B------:R2:W-:Y:S01]  /*0080*/  STG.E desc[UR4][R4.64], R3 ;  /* 0x0000000304007986 */ /* 0x0005e2000c101904 */
[----:B------:R-:W-:Y:S01]  /*0090*/  @!PT LDS RZ, [RZ] ;  /* 0x00000000fffff984 */ /* 0x000fe20000000800 */
[----:B------:R-:W-:Y:S01]  /*00a0*/  @!PT LDS RZ, [RZ] ;  /* 0x00000000fffff984 */ /* 0x000fe20000000800 */
[----:B------:R-:W-:Y:S01]  /*00b0*/  @!PT LDS RZ, [RZ] ;  /* 0x00000000fffff984 */ /* 0x000fe20000000800 */
[----:B------:R-:W-:Y:S01]  /*00c0*/  @!PT LDS RZ, [RZ] ;  /* 0x00000000fffff984 */ /* 0x000fe20000000800 */
[----:B------:R-:W-:-:S00]  /*00d0*/  MEMBAR.ALL.CTA ;  /* 0x0000000000007992 */ /* 0x000fc00000008000 */
[----:B------:R-:W-:Y:S06]  /*00e0*/  MEMBAR.SC.SYS ;  /* 0x0000000000007992 */ /* 0x000fec0000003000 */
[----:B------:R-:W-:-:S00]  /*00f0*/  ERRBAR ;  /* 0x00000000000079ab */ /* 0x000fc00000000000 */
[----:B------:R-:W-:Y:S06]  /*0100*/  CGAERRBAR ;  /* 0x00000000000075ab */ /* 0x000fec0000000000 */
[----:B------:R-:W-:Y:S01]  /*0110*/  CCTL.IVALL ;  /* 0x00000000ff00798f */ /* 0x000fe20002000000 */
[----:B------:R-:W-:Y:S01]  /*0120*/  VOTEU.ANY UR7, UPT, PT ;  /* 0x0000000000077886 */ /* 0x000fe200038e0100 */
[----:B--2---:R-:W2:Y:S01]  /*0130*/  LDC.64 R4, c[0x0][0x388] ;  /* 0x0000e200ff047b82 */ /* 0x004ea20000000a00 */
[----:B------:R-:W1:Y:S08]  /*0140*/  FLO.U32 R6, UR7 ;  /* 0x0000000700067d00 */ /* 0x000e7000080e0000 */
[----:B------:R-:W2:Y:S01]  /*0150*/  POPC R7, UR7 ;  /* 0x0000000700077d09 */ /* 0x000ea20008000000 */
[----:B-1----:R-:W-:-:S13]  /*0160*/  ISETP.EQ.U32.AND P0, PT, R6, R9, PT ;  /* 0x000000090600720c */ /* 0x002fda0003f02070 */
[----:B--2---:R1:W2:Y:S04]  /*0170*/  @P0 ATOM.E.ADD.STRONG.SYS PT, R5, desc[UR4][R4.64], R7 ;  /* 0x800000070405098a */ /* 0x0042a800081f5104 */
[----:B--2---:R-:W-:Y:S01]  /*0180*/  @P0 CCTL.IVALL ;  /* 0x00000000ff00098f */ /* 0x004fe20002000000 */
[----:B------:R-:W2:Y:S01]  /*0190*/  LDCU UR5, c[0x0][0x2fc] ;  /* 0x00005f80ff0577ac */ /* 0x000ea20008000800 */
[----:B------:R-:W0:Y:S01]  /*01a0*/  LDC R8, c[0x0][0x360] ;  /* 0x0000d800ff087b82 */ /* 0x000e220000000800 */
[----:B------:R-:W3:Y:S01]  /*01b0*/  S2R R0, SR_LTMASK ;  /* 0x0000000000007919 */ /* 0x000ee20000003900 */
[----:B------:R-:W4:Y:S01]  /*01c0*/  LDCU UR4, c[0x0][0x2f8] ;  /* 0x00005f00ff0477ac */ /* 0x000f220008000800 */
[----:B------:R-:W0:Y:S01]  /*01d0*/  S2R R9, SR_TID.X ;  /* 0x0000000000097919 */ /* 0x000e220000002100 */
[----:B---3--:R-:W-:-:S02]  /*01e0*/  LOP3.LUT R12, R0, UR7, RZ, 0xc0, !PT ;  /* 0x00000007000c7c12 */ /* 0x008fc4000f8ec0ff */
[----:B------:R-:W-:Y:S01]  /*01f0*/  MOV R0, 0x0 ;  /* 0x0000000000007802 */ /* 0x000fe20000000f00 */
[----:B0-----:R-:W-:Y:S01]  /*0200*/  IMAD R8, R8, UR6, R9 ;  /* 0x0000000608087c24 */ /* 0x001fe2000f8e0209 */
[----:B------:R-:W1:Y:S02]  /*0210*/  LDCU.64 UR6, c[0x4][0x8] ;  /* 0x01000100ff0677ac */ /* 0x000e640008000a00 */
[----:B------:R-:W0:Y:S01]  /*0220*/  POPC R12, R12 ;  /* 0x0000000c000c7309 */ /* 0x000e220000000000 */
[----:B------:R-:W-:Y:S01]  /*0230*/  IMAD.MOV.U32 R9, RZ, RZ, RZ ;  /* 0x000000ffff097224 */ /* 0x000fe200078e00ff */
[----:B------:R3:W0:Y:S04]  /*0240*/  LDC.64 R10, c[0x4][R0] ;  /* 0x01000000000a7b82 */ /* 0x0006280000000a00 */
[----:B------:R-:W-:Y:S01]  /*0250*/  STL.64 [R1], R8 ;  /* 0x0000000801007387 */ /* 0x000fe20000100a00 */
[----:B-1----:R-:W-:-:S03]  /*0260*/  IMAD.U32 R4, RZ, RZ, UR6 ;  /* 0x00000006ff047e24 */ /* 0x002fc6000f8e00ff */
[----:B------:R4:W0:Y:S02]  /*0270*/  SHFL.IDX PT, R3, R5, R6, 0x1f ;  /* 0x00001f0605037589 */ /* 0x00082400000e0000 */
[----:B----4-:R-:W-:Y:S02]  /*0280*/  IADD3 R6, P0, PT, R1, UR4, RZ ;  /* 0x0000000401067c10 */ /* 0x010fe4000ff1e0ff */
[----:B------:R-:W-:Y:S02]  /*0290*/  MOV R5, UR7 ;  /* 0x0000000700057c02 */ /* 0x000fe40008000f00 */
[----:B--2---:R-:W-:Y:S02]  /*02a0*/  IADD3.X R7, PT, PT, RZ, UR5, RZ, P0, !PT ;  /* 0x00000005ff077c10 */ /* 0x004fe400087fe4ff */
[----:B0-----:R-:W-:-:S05]  /*02b0*/  IADD3 R3, PT, PT, R3, R12, RZ ;  /* 0x0000000c03037210 */ /* 0x001fca0007ffe0ff */
[----:B------:R3:W-:Y:S02]  /*02c0*/  STL.64 [R1+0x8], R2 ;  /* 0x0000080201007387 */ /* 0x0007e40000100a00 */
[----:B------:R-:W-:-:S07]  /*02d0*/  LEPC R20, `(.L_x_0) ;  /* 0x000000001014794e */ /* 0x000fce0000000000 */
[----:B---3--:R-:W-:Y:S05]  /*02e0*/  CALL.ABS.NOINC R10 ;  /* 0x000000000a007343 */ /* 0x008fea0003c00000 */
.L_x_0:
[----:B------:R-:W-:Y:S05]  /*02f0*/  EXIT ;  /* 0x000000000000794d */ /* 0x000fea0003800000 */
.L_x_1:
[----:B------:R-:W-:-:S00]  /*0300*/  BRA `(.L_x_1) ;  /* 0xfffffffc00fc7947 */ /* 0x000fc0000383ffff */
[----:B------:R-:W-:-:S00]  /*0310*/  NOP ;  /* 0x0000000000007918 */ /* 0x000fc00000000000 */
        /* <DEDUP_REMOVED lines=14> */
.L_x_2:


//--------------------- .nv.global.init           --------------------------
	.section	.nv.global.init,"aw",@progbits
.nv.global.init:
	.type		$str,@object
	.size		$str,(.L_0 - $str)
$str:
        /*0000*/ 	.byte	0x5b, 0x25, 0x30, 0x34, 0x6c, 0x75, 0x5d, 0x20, 0x3a, 0x20, 0x63, 0x6f, 0x75, 0x6e, 0x74, 0x65
        /*0010*/ 	.byte	0x72, 0x20, 0x3d, 0x20, 0x25, 0x75, 0x2c, 0x20, 0x61, 0x74, 0x6f, 0x6d, 0x69, 0x63, 0x2d, 0x63
        /*0020*/ 	.byte	0x6f, 0x75, 0x6e, 0x74, 0x65, 0x72, 0x20, 0x3d, 0x20, 0x25, 0x75, 0x0a, 0x00
.L_0:


//--------------------- .nv.shared.reserved.0     --------------------------
	.section	.nv.shared.reserved.0,"aw",@nobits
	.weak		__nv_reservedSMEM_offset_0_alias
	.size		__nv_reservedSMEM_offset_0_alias, 0, 64
	.other		__nv_reservedSMEM_offset_0_alias,@"STO_CUDA_RESERVED_SHARED STV_DEFAULT"
__nv_reservedSMEM_offset_0_alias:
	.zero		0
	.zero		64


//--------------------- .nv.constant0._Z6kernelPjPN4cuda3std3__46atomicIjEE --------------------------
	.section	.nv.constant0._Z6kernelPjPN4cuda3std3__46atomicIjEE,"a",@progbits
	.sectionflags	@""
	.align	4
.nv.constant0._Z6kernelPjPN4cuda3std3__46atomicIjEE:
	.zero		912


//--------------------- SYMBOLS --------------------------

	.type		.nv.reservedSmem.offset0,@object
	.size		.nv.reservedSmem.offset0,0x4
	.type		vprintf,@function
